//
// Generated by NVIDIA NVVM Compiler
//
// Compiler Build ID: CL-36424714
// Cuda compilation tools, release 13.0, V13.0.88
// Based on NVVM 20.0.0
//

.version 9.0
.target sm_100
.address_size 64

	// .globl	_Z8y_updatemPfS_ffS_S_

.visible .entry _Z8y_updatemPfS_ffS_S_(
	.param .u64 _Z8y_updatemPfS_ffS_S__param_0,
	.param .u64 .ptr .align 1 _Z8y_updatemPfS_ffS_S__param_1,
	.param .u64 .ptr .align 1 _Z8y_updatemPfS_ffS_S__param_2,
	.param .f32 _Z8y_updatemPfS_ffS_S__param_3,
	.param .f32 _Z8y_updatemPfS_ffS_S__param_4,
	.param .u64 .ptr .align 1 _Z8y_updatemPfS_ffS_S__param_5,
	.param .u64 .ptr .align 1 _Z8y_updatemPfS_ffS_S__param_6
)
{
	.reg .pred 	%p<4>;
	.reg .b32 	%r<10>;
	.reg .b32 	%f<24>;
	.reg .b64 	%rd<17>;

	ld.param.u64 	%rd6, [_Z8y_updatemPfS_ffS_S__param_0];
	ld.param.u64 	%rd7, [_Z8y_updatemPfS_ffS_S__param_1];
	ld.param.u64 	%rd8, [_Z8y_updatemPfS_ffS_S__param_2];
	ld.param.f32 	%f7, [_Z8y_updatemPfS_ffS_S__param_3];
	ld.param.f32 	%f8, [_Z8y_updatemPfS_ffS_S__param_4];
	ld.param.u64 	%rd9, [_Z8y_updatemPfS_ffS_S__param_5];
	ld.param.u64 	%rd10, [_Z8y_updatemPfS_ffS_S__param_6];
	mov.u32 	%r6, %ctaid.x;
	mov.u32 	%r1, %ntid.x;
	mov.u32 	%r7, %tid.x;
	mad.lo.s32 	%r9, %r6, %r1, %r7;
	cvt.s64.s32 	%rd16, %r9;
	setp.le.u64 	%p1, %rd6, %rd16;
	mov.f32 	%f22, 0f00000000;
	mov.f32 	%f23, %f22;
	@%p1 bra 	$L__BB0_3;
	mov.u32 	%r8, %nctaid.x;
	mul.lo.s32 	%r3, %r1, %r8;
	cvta.to.global.u64 	%rd2, %rd7;
	cvta.to.global.u64 	%rd3, %rd8;
	mov.f32 	%f23, 0f00000000;
	mov.f32 	%f22, %f23;
$L__BB0_2:
	shl.b64 	%rd11, %rd16, 2;
	add.s64 	%rd12, %rd2, %rd11;
	ld.global.f32 	%f11, [%rd12];
	setp.lt.f32 	%p2, %f11, %f7;
	sub.f32 	%f12, %f11, %f7;
	selp.f32 	%f13, 0f00000000, %f12, %p2;
	st.global.f32 	[%rd12], %f13;
	add.s64 	%rd13, %rd3, %rd11;
	ld.global.f32 	%f14, [%rd13];
	sub.f32 	%f15, %f13, %f14;
	fma.rn.f32 	%f22, %f15, %f15, %f22;
	fma.rn.f32 	%f23, %f14, %f14, %f23;
	st.global.f32 	[%rd13], %f13;
	ld.global.f32 	%f16, [%rd12];
	fma.rn.f32 	%f17, %f8, %f15, %f16;
	st.global.f32 	[%rd12], %f17;
	add.s32 	%r9, %r9, %r3;
	cvt.s64.s32 	%rd16, %r9;
	setp.gt.u64 	%p3, %rd6, %rd16;
	@%p3 bra 	$L__BB0_2;
$L__BB0_3:
	cvta.to.global.u64 	%rd14, %rd9;
	cvta.to.global.u64 	%rd15, %rd10;
	atom.global.add.f32 	%f18, [%rd14], %f22;
	atom.global.add.f32 	%f19, [%rd15], %f23;
	ret;

}


// ===== COMPILED SASS (sm_100) =====

	.target	sm_100

	.elftype	@"ET_EXEC"


//--------------------- .note.nv.tkinfo           --------------------------
	.section	.note.nv.tkinfo,"",@"SHT_NOTE"
	.sectionflags	@"SHF_NOTE_NV_TKINFO"
	.tkinfo
        /*0018*/ 	.word	0x00000002
        /*0030*/ 	.string	""
        /*0030*/ 	.string	"ptxas"
        /*0030*/ 	.string	"Cuda compilation tools, release 13.0, V13.0.88"
        /*0030*/ 	.string	"Build cuda_13.0.r13.0/compiler.36424714_0"
        /*0030*/ 	.string	"-arch sm_100 -m 64 "



//--------------------- .note.nv.cuinfo           --------------------------
	.section	.note.nv.cuinfo,"",@"SHT_NOTE"
	.sectionflags	@"SHF_NOTE_NV_CUINFO"
        /*0018*/ 	.short	0x0002
        /*001a*/ 	.short	0x0064
        /*001c*/ 	.short	0x0082
	.zero		2


//--------------------- .nv.info                  --------------------------
	.section	.nv.info,"",@"SHT_CUDA_INFO"
	.align	4


	//----- nvinfo : EIATTR_REGCOUNT
	.align		4
        /*0000*/ 	.byte	0x04, 0x2f
        /*0002*/ 	.short	(.L_1 - .L_0)
	.align		4
.L_0:
        /*0004*/ 	.word	index@(_Z8y_updatemPfS_ffS_S_)
        /*0008*/ 	.word	0x00000018


	//----- nvinfo : EIATTR_FRAME_SIZE
	.align		4
.L_1:
        /*000c*/ 	.byte	0x04, 0x11
        /*000e*/ 	.short	(.L_3 - .L_2)
	.align		4
.L_2:
        /*0010*/ 	.word	index@(_Z8y_updatemPfS_ffS_S_)
        /*0014*/ 	.word	0x00000000


	//----- nvinfo : EIATTR_MIN_STACK_SIZE
	.align		4
.L_3:
        /*0018*/ 	.byte	0x04, 0x12
        /*001a*/ 	.short	(.L_5 - .L_4)
	.align		4
.L_4:
        /*001c*/ 	.word	index@(_Z8y_updatemPfS_ffS_S_)
        /*0020*/ 	.word	0x00000000
.L_5:


//--------------------- .nv.compat                --------------------------
	.section	.nv.compat,"",@"SHT_CUDA_COMPAT_INFO"
	.align	4
        /*0000*/ 	.byte	0x02, 0x09, 0x00, 0x00, 0x02, 0x02, 0x01, 0x00, 0x02, 0x05, 0x05, 0x00, 0x03, 0x07, 0x01, 0x01
        /*0010*/ 	.byte	0x02, 0x03, 0x00, 0x00, 0x02, 0x06, 0x01, 0x00, 0x04, 0x0b, 0x08, 0x00, 0x09, 0x00, 0x00, 0x00
        /*0020*/ 	.byte	0x00, 0x00, 0x00, 0x00


//--------------------- .nv.info._Z8y_updatemPfS_ffS_S_ --------------------------
	.section	.nv.info._Z8y_updatemPfS_ffS_S_,"",@"SHT_CUDA_INFO"
	.sectionflags	@""
	.align	4


	//----- nvinfo : EIATTR_CUDA_API_VERSION
	.align		4
        /*0000*/ 	.byte	0x04, 0x37
        /*0002*/ 	.short	(.L_7 - .L_6)
.L_6:
        /*0004*/ 	.word	0x00000082


	//----- nvinfo : EIATTR_KPARAM_INFO
	.align		4
.L_7:
        /*0008*/ 	.byte	0x04, 0x17
        /*000a*/ 	.short	(.L_9 - .L_8)
.L_8:
        /*000c*/ 	.word	0x00000000
        /*0010*/ 	.short	0x0006
        /*0012*/ 	.short	0x0028
        /*0014*/ 	.byte	0x00, 0xf5, 0x21, 0x00


	//----- nvinfo : EIATTR_KPARAM_INFO
	.align		4
.L_9:
        /*0018*/ 	.byte	0x04, 0x17
        /*001a*/ 	.short	(.L_11 - .L_10)
.L_10:
        /*001c*/ 	.word	0x00000000
        /*0020*/ 	.short	0x0005
        /*0022*/ 	.short	0x0020
        /*0024*/ 	.byte	0x00, 0xf5, 0x21, 0x00


	//----- nvinfo : EIATTR_KPARAM_INFO
	.align		4
.L_11:
        /*0028*/ 	.byte	0x04, 0x17
        /*002a*/ 	.short	(.L_13 - .L_12)
.L_12:
        /*002c*/ 	.word	0x00000000
        /*0030*/ 	.short	0x0004
        /*0032*/ 	.short	0x001c
        /*0034*/ 	.byte	0x00, 0xf0, 0x11, 0x00


	//----- nvinfo : EIATTR_KPARAM_INFO
	.align		4
.L_13:
        /*0038*/ 	.byte	0x04, 0x17
        /*003a*/ 	.short	(.L_15 - .L_14)
.L_14:
        /*003c*/ 	.word	0x00000000
        /*0040*/ 	.short	0x0003
        /*0042*/ 	.short	0x0018
        /*0044*/ 	.byte	0x00, 0xf0, 0x11, 0x00


	//----- nvinfo : EIATTR_KPARAM_INFO
	.align		4
.L_15:
        /*0048*/ 	.byte	0x04, 0x17
        /*004a*/ 	.short	(.L_17 - .L_16)
.L_16:
        /*004c*/ 	.word	0x00000000
        /*0050*/ 	.short	0x0002
        /*0052*/ 	.short	0x0010
        /*0054*/ 	.byte	0x00, 0xf5, 0x21, 0x00


	//----- nvinfo : EIATTR_KPARAM_INFO
	.align		4
.L_17:
        /*0058*/ 	.byte	0x04, 0x17
        /*005a*/ 	.short	(.L_19 - .L_18)
.L_18:
        /*005c*/ 	.word	0x00000000
        /*0060*/ 	.short	0x0001
        /*0062*/ 	.short	0x0008
        /*0064*/ 	.byte	0x00, 0xf5, 0x21, 0x00


	//----- nvinfo : EIATTR_KPARAM_INFO
	.align		4
.L_19:
        /*0068*/ 	.byte	0x04, 0x17
        /*006a*/ 	.short	(.L_21 - .L_20)
.L_20:
        /*006c*/ 	.word	0x00000000
        /*0070*/ 	.short	0x0000
        /*0072*/ 	.short	0x0000
        /*0074*/ 	.byte	0x00, 0xf0, 0x21, 0x00


	//----- nvinfo : EIATTR_SPARSE_MMA_MASK
	.align		4
.L_21:
        /*0078*/ 	.byte	0x03, 0x50
        /*007a*/ 	.short	0x0000


	//----- nvinfo : EIATTR_MAXREG_COUNT
	.align		4
        /*007c*/ 	.byte	0x03, 0x1b
        /*007e*/ 	.short	0x00ff


	//----- nvinfo : EIATTR_MERCURY_ISA_VERSION
	.align		4
        /*0080*/ 	.byte	0x03, 0x5f
        /*0082*/ 	.short	0x0101


	//----- nvinfo : EIATTR_VRC_CTA_INIT_COUNT
	.align		4
        /*0084*/ 	.byte	0x02, 0x4a
	.zero		1
	.zero		1


	//----- nvinfo : EIATTR_EXIT_INSTR_OFFSETS
	.align		4
        /*0088*/ 	.byte	0x04, 0x1c
        /*008a*/ 	.short	(.L_23 - .L_22)


	//   ....[0]....
.L_22:
        /*008c*/ 	.word	0x00000340


	//----- nvinfo : EIATTR_CRS_STACK_SIZE
	.align		4
.L_23:
        /*0090*/ 	.byte	0x04, 0x1e
        /*0092*/ 	.short	(.L_25 - .L_24)
.L_24:
        /*0094*/ 	.word	0x00000000


	//----- nvinfo : EIATTR_CBANK_PARAM_SIZE
	.align		4
.L_25:
        /*0098*/ 	.byte	0x03, 0x19
        /*009a*/ 	.short	0x0030


	//----- nvinfo : EIATTR_PARAM_CBANK
	.align		4
        /*009c*/ 	.byte	0x04, 0x0a
        /*009e*/ 	.short	(.L_27 - .L_26)
	.align		4
.L_26:
        /*00a0*/ 	.word	index@(.nv.constant0._Z8y_updatemPfS_ffS_S_)
        /*00a4*/ 	.short	0x0380
        /*00a6*/ 	.short	0x0030


	//----- nvinfo : EIATTR_SW_WAR
	.align		4
.L_27:
        /*00a8*/ 	.byte	0x04, 0x36
        /*00aa*/ 	.short	(.L_29 - .L_28)
.L_28:
        /*00ac*/ 	.word	0x00000008
.L_29:


//--------------------- .nv.callgraph             --------------------------
	.section	.nv.callgraph,"",@"SHT_CUDA_CALLGRAPH"
	.align	4
	.sectionentsize	8
	.align		4
        /*0000*/ 	.word	0x00000000
	.align		4
        /*0004*/ 	.word	0xffffffff
	.align		4
        /*0008*/ 	.word	0x00000000
	.align		4
        /*000c*/ 	.word	0xfffffffe
	.align		4
        /*0010*/ 	.word	0x00000000
	.align		4
        /*0014*/ 	.word	0xfffffffd
	.align		4
        /*0018*/ 	.word	0x00000000
	.align		4
        /*001c*/ 	.word	0xfffffffc


//--------------------- .text._Z8y_updatemPfS_ffS_S_ --------------------------
	.section	.text._Z8y_updatemPfS_ffS_S_,"ax",@progbits
	.align	128
        .global         _Z8y_updatemPfS_ffS_S_
        .type           _Z8y_updatemPfS_ffS_S_,@function
        .size           _Z8y_updatemPfS_ffS_S_,(.L_x_4 - _Z8y_updatemPfS_ffS_S_)
        .other          _Z8y_updatemPfS_ffS_S_,@"STO_CUDA_ENTRY STV_DEFAULT"
_Z8y_updatemPfS_ffS_S_:
.text._Z8y_updatemPfS_ffS_S_:
[----:B------:R-:W-:Y:S01]  /*0000*/  LDC R1, c[0x0][0x37c] ;  /* 0x0000df00ff017b82 */ /* 0x000fe20000000800 */
[----:B------:R-:W0:Y:S07]  /*0010*/  S2R R0, SR_TID.X ;  /* 0x0000000000007919 */ /* 0x000e2e0000002100 */
[----:B------:R-:W0:Y:S01]  /*0020*/  S2UR UR4, SR_CTAID.X ;  /* 0x00000000000479c3 */ /* 0x000e220000002500 */
[----:B------:R-:W1:Y:S01]  /*0030*/  LDCU.64 UR8, c[0x0][0x380] ;  /* 0x00007000ff0877ac */ /* 0x000e620008000a00 */
[----:B------:R-:W-:Y:S01]  /*0040*/  BSSY.RECONVERGENT B0, `(.L_x_0) ;  /* 0x000002d000007945 */ /* 0x000fe20003800200 */
[----:B------:R-:W-:Y:S01]  /*0050*/  IMAD.MOV.U32 R11, RZ, RZ, RZ ;  /* 0x000000ffff0b7224 */ /* 0x000fe200078e00ff */
[----:B------:R-:W2:Y:S01]  /*0060*/  LDCU.64 UR10, c[0x0][0x388] ;  /* 0x00007100ff0a77ac */ /* 0x000ea20008000a00 */
[----:B------:R-:W-:-:S03]  /*0070*/  IMAD.MOV.U32 R13, RZ, RZ, RZ ;  /* 0x000000ffff0d7224 */ /* 0x000fc600078e00ff */
[----:B------:R-:W0:Y:S01]  /*0080*/  LDC R15, c[0x0][0x360] ;  /* 0x0000d800ff0f7b82 */ /* 0x000e220000000800 */
[----:B------:R-:W3:Y:S07]  /*0090*/  LDCU.128 UR12, c[0x0][0x390] ;  /* 0x00007200ff0c77ac */ /* 0x000eee0008000c00 */
[----:B------:R-:W4:Y:S08]  /*00a0*/  LDC.64 R2, c[0x0][0x3a0] ;  /* 0x0000e800ff027b82 */ /* 0x000f300000000a00 */
[----:B------:R-:W2:Y:S01]  /*00b0*/  LDC.64 R4, c[0x0][0x3a8] ;  /* 0x0000ea00ff047b82 */ /* 0x000ea20000000a00 */
[----:B0-----:R-:W-:Y:S01]  /*00c0*/  IMAD R0, R15, UR4, R0 ;  /* 0x000000040f007c24 */ /* 0x001fe2000f8e0200 */
[----:B------:R-:W0:Y:S04]  /*00d0*/  LDCU.64 UR4, c[0x0][0x358] ;  /* 0x00006b00ff0477ac */ /* 0x000e280008000a00 */
[----:B-1----:R-:W-:-:S02]  /*00e0*/  ISETP.GE.U32.AND P0, PT, R0, UR8, PT ;  /* 0x0000000800007c0c */ /* 0x002fc4000bf06070 */
[----:B------:R-:W-:-:S04]  /*00f0*/  SHF.R.S32.HI R6, RZ, 0x1f, R0 ;  /* 0x0000001fff067819 */ /* 0x000fc80000011400 */
[----:B------:R-:W-:-:S13]  /*0100*/  ISETP.GE.U32.AND.EX P0, PT, R6, UR9, PT, P0 ;  /* 0x0000000906007c0c */ /* 0x000fda000bf06100 */
[----:B0-234-:R-:W-:Y:S05]  /*0110*/  @P0 BRA `(.L_x_1) ;  /* 0x00000000007c0947 */ /* 0x01dfea0003800000 */
[----:B------:R-:W0:Y:S01]  /*0120*/  LDCU UR6, c[0x0][0x370] ;  /* 0x00006e00ff0677ac */ /* 0x000e220008000800 */
[----:B------:R-:W-:Y:S01]  /*0130*/  IMAD.MOV.U32 R21, RZ, RZ, R6 ;  /* 0x000000ffff157224 */ /* 0x000fe200078e0006 */
[----:B------:R-:W-:Y:S01]  /*0140*/  MOV R14, R0 ;  /* 0x00000000000e7202 */ /* 0x000fe20000000f00 */
[----:B------:R-:W-:Y:S02]  /*0150*/  IMAD.MOV.U32 R13, RZ, RZ, RZ ;  /* 0x000000ffff0d7224 */ /* 0x000fe400078e00ff */
[----:B------:R-:W-:Y:S02]  /*0160*/  IMAD.MOV.U32 R11, RZ, RZ, RZ ;  /* 0x000000ffff0b7224 */ /* 0x000fe400078e00ff */
[----:B0-----:R-:W-:-:S07]  /*0170*/  IMAD R15, R15, UR6, RZ ;  /* 0x000000060f0f7c24 */ /* 0x001fce000f8e02ff */
.L_x_2:
[C---:B0-----:R-:W-:Y:S02]  /*0180*/  SHF.L.U32 R8, R14.reuse, 0x2, RZ ;  /* 0x000000020e087819 */ /* 0x041fe400000006ff */
[----:B------:R-:W-:Y:S02]  /*0190*/  SHF.L.U64.HI R9, R14, 0x2, R21 ;  /* 0x000000020e097819 */ /* 0x000fe40000010215 */
[----:B------:R-:W-:-:S04]  /*01a0*/  IADD3 R6, P0, PT, R8, UR10, RZ ;  /* 0x0000000a08067c10 */ /* 0x000fc8000ff1e0ff */
[----:B------:R-:W-:-:S05]  /*01b0*/  IADD3.X R7, PT, PT, R9, UR11, RZ, P0, !PT ;  /* 0x0000000b09077c10 */ /* 0x000fca00087fe4ff */
[----:B------:R-:W2:Y:S01]  /*01c0*/  LDG.E R12, desc[UR4][R6.64] ;  /* 0x00000004060c7981 */ /* 0x000ea2000c1e1900 */
[----:B------:R-:W-:-:S04]  /*01d0*/  IADD3 R8, P1, PT, R8, UR12, RZ ;  /* 0x0000000c08087c10 */ /* 0x000fc8000ff3e0ff */
[----:B------:R-:W-:Y:S01]  /*01e0*/  IADD3.X R9, PT, PT, R9, UR13, RZ, P1, !PT ;  /* 0x0000000d09097c10 */ /* 0x000fe20008ffe4ff */
[C---:B--2---:R-:W-:Y:S01]  /*01f0*/  FADD R10, R12.reuse, -UR14 ;  /* 0x8000000e0c0a7e21 */ /* 0x044fe20008000000 */
[----:B------:R-:W-:-:S04]  /*0200*/  FSETP.GEU.AND P0, PT, R12, UR14, PT ;  /* 0x0000000e0c007c0b */ /* 0x000fc8000bf0e000 */
[----:B------:R-:W-:-:S05]  /*0210*/  FSEL R17, R10, RZ, P0 ;  /* 0x000000ff0a117208 */ /* 0x000fca0000000000 */
[----:B------:R0:W-:Y:S04]  /*0220*/  STG.E desc[UR4][R6.64], R17 ;  /* 0x0000001106007986 */ /* 0x0001e8000c101904 */
[----:B------:R-:W2:Y:S04]  /*0230*/  LDG.E R10, desc[UR4][R8.64] ;  /* 0x00000004080a7981 */ /* 0x000ea8000c1e1900 */
[----:B------:R0:W-:Y:S04]  /*0240*/  STG.E desc[UR4][R8.64], R17 ;  /* 0x0000001108007986 */ /* 0x0001e8000c101904 */
[----:B------:R-:W3:Y:S01]  /*0250*/  LDG.E R19, desc[UR4][R6.64] ;  /* 0x0000000406137981 */ /* 0x000ee2000c1e1900 */
[----:B------:R-:W-:-:S05]  /*0260*/  IMAD.IADD R14, R15, 0x1, R0 ;  /* 0x000000010f0e7824 */ /* 0x000fca00078e0200 */
[----:B------:R-:W-:Y:S02]  /*0270*/  ISETP.GE.U32.AND P0, PT, R14, UR8, PT ;  /* 0x000000080e007c0c */ /* 0x000fe4000bf06070 */
[----:B------:R-:W-:Y:S02]  /*0280*/  SHF.R.S32.HI R21, RZ, 0x1f, R14 ;  /* 0x0000001fff157819 */ /* 0x000fe4000001140e */
[----:B------:R-:W-:Y:S02]  /*0290*/  MOV R0, R14 ;  /* 0x0000000e00007202 */ /* 0x000fe40000000f00 */
[----:B------:R-:W-:Y:S01]  /*02a0*/  ISETP.GE.U32.AND.EX P0, PT, R21, UR9, PT, P0 ;  /* 0x0000000915007c0c */ /* 0x000fe2000bf06100 */
[----:B--2---:R-:W-:Y:S01]  /*02b0*/  FADD R12, R17, -R10 ;  /* 0x8000000a110c7221 */ /* 0x004fe20000000000 */
[----:B------:R-:W-:-:S03]  /*02c0*/  FFMA R13, R10, R10, R13 ;  /* 0x0000000a0a0d7223 */ /* 0x000fc6000000000d */
[C---:B------:R-:W-:Y:S01]  /*02d0*/  FFMA R11, R12.reuse, R12, R11 ;  /* 0x0000000c0c0b7223 */ /* 0x040fe2000000000b */
[----:B---3--:R-:W-:-:S05]  /*02e0*/  FFMA R19, R12, UR15, R19 ;  /* 0x0000000f0c137c23 */ /* 0x008fca0008000013 */
[----:B------:R0:W-:Y:S02]  /*02f0*/  STG.E desc[UR4][R6.64], R19 ;  /* 0x0000001306007986 */ /* 0x0001e4000c101904 */
[----:B------:R-:W-:Y:S05]  /*0300*/  @!P0 BRA `(.L_x_2) ;  /* 0xfffffffc009c8947 */ /* 0x000fea000383ffff */
.L_x_1:
[----:B------:R-:W-:Y:S05]  /*0310*/  BSYNC.RECONVERGENT B0 ;  /* 0x0000000000007941 */ /* 0x000fea0003800200 */
.L_x_0:
[----:B------:R-:W-:Y:S04]  /*0320*/  REDG.E.ADD.F32.FTZ.RN.STRONG.GPU desc[UR4][R2.64], R11 ;  /* 0x0000000b020079a6 */ /* 0x000fe8000c12f304 */
[----:B------:R-:W-:Y:S01]  /*0330*/  REDG.E.ADD.F32.FTZ.RN.STRONG.GPU desc[UR4][R4.64], R13 ;  /* 0x0000000d040079a6 */ /* 0x000fe2000c12f304 */
[----:B------:R-:W-:Y:S05]  /*0340*/  EXIT ;  /* 0x000000000000794d */ /* 0x000fea0003800000 */
.L_x_3:
[----:B------:R-:W-:-:S00]  /*0350*/  BRA `(.L_x_3) ;  /* 0xfffffffc00fc7947 */ /* 0x000fc0000383ffff */
[----:B------:R-:W-:-:S00]  /*0360*/  NOP ;  /* 0x0000000000007918 */ /* 0x000fc00000000000 */
        /* <DEDUP_REMOVED lines=9> */
.L_x_4:


//--------------------- .nv.shared.reserved.0     --------------------------
	.section	.nv.shared.reserved.0,"aw",@nobits
	.weak		__nv_reservedSMEM_offset_0_alias
	.size		__nv_reservedSMEM_offset_0_alias, 0, 64
	.other		__nv_reservedSMEM_offset_0_alias,@"STO_CUDA_RESERVED_SHARED STV_DEFAULT"
__nv_reservedSMEM_offset_0_alias:
	.zero		0
	.zero		64


//--------------------- .nv.constant0._Z8y_updatemPfS_ffS_S_ --------------------------
	.section	.nv.constant0._Z8y_updatemPfS_ffS_S_,"a",@progbits
	.sectionflags	@""
	.align	4
.nv.constant0._Z8y_updatemPfS_ffS_S_:
	.zero		944


//--------------------- SYMBOLS --------------------------

	.type		.nv.reservedSmem.offset0,@object
	.size		.nv.reservedSmem.offset0,0x4
